//
// Generated by NVIDIA NVVM Compiler
//
// Compiler Build ID: CL-36424714
// Cuda compilation tools, release 13.0, V13.0.88
// Based on NVVM 20.0.0
//

.version 9.0
.target sm_100
.address_size 64

	// .globl	_Z8kernel_1Pi
// _ZZ8kernel_1PiE2sm has been demoted
// _ZZ8kernel_2PiE2sm has been demoted
// _ZZ8kernel_3PiE2sm has been demoted

.visible .entry _Z8kernel_1Pi(
	.param .u64 .ptr .align 1 _Z8kernel_1Pi_param_0
)
{
	.reg .b32 	%r<15>;
	.reg .b64 	%rd<5>;
	// demoted variable
	.shared .align 4 .b8 _ZZ8kernel_1PiE2sm[4096];
	ld.param.u64 	%rd1, [_Z8kernel_1Pi_param_0];
	cvta.to.global.u64 	%rd2, %rd1;
	mov.u32 	%r1, %tid.x;
	mov.u32 	%r2, %tid.y;
	mov.u32 	%r3, %ntid.x;
	mad.lo.s32 	%r4, %r2, %r3, %r1;
	shl.b32 	%r5, %r2, 7;
	mov.u32 	%r6, _ZZ8kernel_1PiE2sm;
	add.s32 	%r7, %r6, %r5;
	shl.b32 	%r8, %r1, 2;
	add.s32 	%r9, %r7, %r8;
	st.shared.u32 	[%r9], %r4;
	bar.sync 	0;
	shl.b32 	%r10, %r1, 7;
	add.s32 	%r11, %r6, %r10;
	shl.b32 	%r12, %r2, 2;
	add.s32 	%r13, %r11, %r12;
	ld.shared.u32 	%r14, [%r13];
	mul.wide.u32 	%rd3, %r4, 4;
	add.s64 	%rd4, %rd2, %rd3;
	st.global.u32 	[%rd4], %r14;
	ret;

}
	// .globl	_Z8kernel_2Pi
.visible .entry _Z8kernel_2Pi(
	.param .u64 .ptr .align 1 _Z8kernel_2Pi_param_0
)
{
	.reg .b32 	%r<15>;
	.reg .b64 	%rd<5>;
	// demoted variable
	.shared .align 4 .b8 _ZZ8kernel_2PiE2sm[4096];
	ld.param.u64 	%rd1, [_Z8kernel_2Pi_param_0];
	cvta.to.global.u64 	%rd2, %rd1;
	mov.u32 	%r1, %tid.x;
	mov.u32 	%r2, %tid.y;
	mov.u32 	%r3, %ntid.x;
	mad.lo.s32 	%r4, %r2, %r3, %r1;
	shl.b32 	%r5, %r1, 7;
	mov.u32 	%r6, _ZZ8kernel_2PiE2sm;
	add.s32 	%r7, %r6, %r5;
	shl.b32 	%r8, %r2, 2;
	add.s32 	%r9, %r7, %r8;
	st.shared.u32 	[%r9], %r4;
	bar.sync 	0;
	shl.b32 	%r10, %r2, 7;
	add.s32 	%r11, %r6, %r10;
	shl.b32 	%r12, %r1, 2;
	add.s32 	%r13, %r11, %r12;
	ld.shared.u32 	%r14, [%r13];
	mul.wide.u32 	%rd3, %r4, 4;
	add.s64 	%rd4, %rd2, %rd3;
	st.global.u32 	[%rd4], %r14;
	ret;

}
	// .globl	_Z8kernel_3Pi
.visible .entry _Z8kernel_3Pi(
	.param .u64 .ptr .align 1 _Z8kernel_3Pi_param_0
)
{
	.reg .b32 	%r<11>;
	.reg .b64 	%rd<5>;
	// demoted variable
	.shared .align 4 .b8 _ZZ8kernel_3PiE2sm[4096];
	ld.param.u64 	%rd1, [_Z8kernel_3Pi_param_0];
	cvta.to.global.u64 	%rd2, %rd1;
	mov.u32 	%r1, %tid.x;
	mov.u32 	%r2, %tid.y;
	mov.u32 	%r3, %ntid.x;
	mad.lo.s32 	%r4, %r2, %r3, %r1;
	shl.b32 	%r5, %r2, 7;
	mov.u32 	%r6, _ZZ8kernel_3PiE2sm;
	add.s32 	%r7, %r6, %r5;
	shl.b32 	%r8, %r1, 2;
	add.s32 	%r9, %r7, %r8;
	st.shared.u32 	[%r9], %r4;
	bar.sync 	0;
	ld.shared.u32 	%r10, [%r9];
	mul.wide.u32 	%rd3, %r4, 4;
	add.s64 	%rd4, %rd2, %rd3;
	st.global.u32 	[%rd4], %r10;
	ret;

}


// ===== COMPILED SASS (sm_100) =====

	.target	sm_100

	.elftype	@"ET_EXEC"


//--------------------- .note.nv.tkinfo           --------------------------
	.section	.note.nv.tkinfo,"",@"SHT_NOTE"
	.sectionflags	@"SHF_NOTE_NV_TKINFO"
	.tkinfo
        /*0018*/ 	.word	0x00000002
        /*0030*/ 	.string	""
        /*0030*/ 	.string	"ptxas"
        /*0030*/ 	.string	"Cuda compilation tools, release 13.0, V13.0.88"
        /*0030*/ 	.string	"Build cuda_13.0.r13.0/compiler.36424714_0"
        /*0030*/ 	.string	"-arch sm_100 -m 64 "



//--------------------- .note.nv.cuinfo           --------------------------
	.section	.note.nv.cuinfo,"",@"SHT_NOTE"
	.sectionflags	@"SHF_NOTE_NV_CUINFO"
        /*0018*/ 	.short	0x0002
        /*001a*/ 	.short	0x0064
        /*001c*/ 	.short	0x0082
	.zero		2


//--------------------- .nv.info                  --------------------------
	.section	.nv.info,"",@"SHT_CUDA_INFO"
	.align	4


	//----- nvinfo : EIATTR_REGCOUNT
	.align		4
        /*0000*/ 	.byte	0x04, 0x2f
        /*0002*/ 	.short	(.L_1 - .L_0)
	.align		4
.L_0:
        /*0004*/ 	.word	index@(_Z8kernel_1Pi)
        /*0008*/ 	.word	0x0000000a


	//----- nvinfo : EIATTR_FRAME_SIZE
	.align		4
.L_1:
        /*000c*/ 	.byte	0x04, 0x11
        /*000e*/ 	.short	(.L_3 - .L_2)
	.align		4
.L_2:
        /*0010*/ 	.word	index@(_Z8kernel_1Pi)
        /*0014*/ 	.word	0x00000000


	//----- nvinfo : EIATTR_REGCOUNT
	.align		4
.L_3:
        /*0018*/ 	.byte	0x04, 0x2f
        /*001a*/ 	.short	(.L_5 - .L_4)
	.align		4
.L_4:
        /*001c*/ 	.word	index@(_Z8kernel_2Pi)
        /*0020*/ 	.word	0x0000000a


	//----- nvinfo : EIATTR_FRAME_SIZE
	.align		4
.L_5:
        /*0024*/ 	.byte	0x04, 0x11
        /*0026*/ 	.short	(.L_7 - .L_6)
	.align		4
.L_6:
        /*0028*/ 	.word	index@(_Z8kernel_2Pi)
        /*002c*/ 	.word	0x00000000


	//----- nvinfo : EIATTR_REGCOUNT
	.align		4
.L_7:
        /*0030*/ 	.byte	0x04, 0x2f
        /*0032*/ 	.short	(.L_9 - .L_8)
	.align		4
.L_8:
        /*0034*/ 	.word	index@(_Z8kernel_3Pi)
        /*0038*/ 	.word	0x0000000a


	//----- nvinfo : EIATTR_FRAME_SIZE
	.align		4
.L_9:
        /*003c*/ 	.byte	0x04, 0x11
        /*003e*/ 	.short	(.L_11 - .L_10)
	.align		4
.L_10:
        /*0040*/ 	.word	index@(_Z8kernel_3Pi)
        /*0044*/ 	.word	0x00000000


	//----- nvinfo : EIATTR_MIN_STACK_SIZE
	.align		4
.L_11:
        /*0048*/ 	.byte	0x04, 0x12
        /*004a*/ 	.short	(.L_13 - .L_12)
	.align		4
.L_12:
        /*004c*/ 	.word	index@(_Z8kernel_3Pi)
        /*0050*/ 	.word	0x00000000


	//----- nvinfo : EIATTR_MIN_STACK_SIZE
	.align		4
.L_13:
        /*0054*/ 	.byte	0x04, 0x12
        /*0056*/ 	.short	(.L_15 - .L_14)
	.align		4
.L_14:
        /*0058*/ 	.word	index@(_Z8kernel_2Pi)
        /*005c*/ 	.word	0x00000000


	//----- nvinfo : EIATTR_MIN_STACK_SIZE
	.align		4
.L_15:
        /*0060*/ 	.byte	0x04, 0x12
        /*0062*/ 	.short	(.L_17 - .L_16)
	.align		4
.L_16:
        /*0064*/ 	.word	index@(_Z8kernel_1Pi)
        /*0068*/ 	.word	0x00000000
.L_17:


//--------------------- .nv.compat                --------------------------
	.section	.nv.compat,"",@"SHT_CUDA_COMPAT_INFO"
	.align	4
        /*0000*/ 	.byte	0x02, 0x09, 0x00, 0x00, 0x02, 0x02, 0x01, 0x00, 0x02, 0x05, 0x05, 0x00, 0x03, 0x07, 0x01, 0x01
        /*0010*/ 	.byte	0x02, 0x03, 0x00, 0x00, 0x02, 0x06, 0x01, 0x00, 0x04, 0x0b, 0x08, 0x00, 0x09, 0x00, 0x00, 0x00
        /*0020*/ 	.byte	0x00, 0x00, 0x00, 0x00


//--------------------- .nv.info._Z8kernel_3Pi    --------------------------
	.section	.nv.info._Z8kernel_3Pi,"",@"SHT_CUDA_INFO"
	.sectionflags	@""
	.align	4


	//----- nvinfo : EIATTR_CUDA_API_VERSION
	.align		4
        /*0000*/ 	.byte	0x04, 0x37
        /*0002*/ 	.short	(.L_19 - .L_18)
.L_18:
        /*0004*/ 	.word	0x00000082


	//----- nvinfo : EIATTR_KPARAM_INFO
	.align		4
.L_19:
        /*0008*/ 	.byte	0x04, 0x17
        /*000a*/ 	.short	(.L_21 - .L_20)
.L_20:
        /*000c*/ 	.word	0x00000000
        /*0010*/ 	.short	0x0000
        /*0012*/ 	.short	0x0000
        /*0014*/ 	.byte	0x00, 0xf5, 0x21, 0x00


	//----- nvinfo : EIATTR_SPARSE_MMA_MASK
	.align		4
.L_21:
        /*0018*/ 	.byte	0x03, 0x50
        /*001a*/ 	.short	0x0000


	//----- nvinfo : EIATTR_MAXREG_COUNT
	.align		4
        /*001c*/ 	.byte	0x03, 0x1b
        /*001e*/ 	.short	0x00ff


	//----- nvinfo : EIATTR_NUM_BARRIERS
	.align		4
        /*0020*/ 	.byte	0x02, 0x4c
        /*0022*/ 	.byte	0x01
	.zero		1


	//----- nvinfo : EIATTR_MERCURY_ISA_VERSION
	.align		4
        /*0024*/ 	.byte	0x03, 0x5f
        /*0026*/ 	.short	0x0101


	//----- nvinfo : EIATTR_VRC_CTA_INIT_COUNT
	.align		4
        /*0028*/ 	.byte	0x02, 0x4a
	.zero		1
	.zero		1


	//----- nvinfo : EIATTR_EXIT_INSTR_OFFSETS
	.align		4
        /*002c*/ 	.byte	0x04, 0x1c
        /*002e*/ 	.short	(.L_23 - .L_22)


	//   ....[0]....
.L_22:
        /*0030*/ 	.word	0x00000110


	//----- nvinfo : EIATTR_CBANK_PARAM_SIZE
	.align		4
.L_23:
        /*0034*/ 	.byte	0x03, 0x19
        /*0036*/ 	.short	0x0008


	//----- nvinfo : EIATTR_PARAM_CBANK
	.align		4
        /*0038*/ 	.byte	0x04, 0x0a
        /*003a*/ 	.short	(.L_25 - .L_24)
	.align		4
.L_24:
        /*003c*/ 	.word	index@(.nv.constant0._Z8kernel_3Pi)
        /*0040*/ 	.short	0x0380
        /*0042*/ 	.short	0x0008


	//----- nvinfo : EIATTR_SW_WAR
	.align		4
.L_25:
        /*0044*/ 	.byte	0x04, 0x36
        /*0046*/ 	.short	(.L_27 - .L_26)
.L_26:
        /*0048*/ 	.word	0x00000008
.L_27:


//--------------------- .nv.info._Z8kernel_2Pi    --------------------------
	.section	.nv.info._Z8kernel_2Pi,"",@"SHT_CUDA_INFO"
	.sectionflags	@""
	.align	4


	//----- nvinfo : EIATTR_CUDA_API_VERSION
	.align		4
        /*0000*/ 	.byte	0x04, 0x37
        /*0002*/ 	.short	(.L_29 - .L_28)
.L_28:
        /*0004*/ 	.word	0x00000082


	//----- nvinfo : EIATTR_KPARAM_INFO
	.align		4
.L_29:
        /*0008*/ 	.byte	0x04, 0x17
        /*000a*/ 	.short	(.L_31 - .L_30)
.L_30:
        /*000c*/ 	.word	0x00000000
        /*0010*/ 	.short	0x0000
        /*0012*/ 	.short	0x0000
        /*0014*/ 	.byte	0x00, 0xf5, 0x21, 0x00


	//----- nvinfo : EIATTR_SPARSE_MMA_MASK
	.align		4
.L_31:
        /*0018*/ 	.byte	0x03, 0x50
        /*001a*/ 	.short	0x0000


	//----- nvinfo : EIATTR_MAXREG_COUNT
	.align		4
        /*001c*/ 	.byte	0x03, 0x1b
        /*001e*/ 	.short	0x00ff


	//----- nvinfo : EIATTR_NUM_BARRIERS
	.align		4
        /*0020*/ 	.byte	0x02, 0x4c
        /*0022*/ 	.byte	0x01
	.zero		1


	//----- nvinfo : EIATTR_MERCURY_ISA_VERSION
	.align		4
        /*0024*/ 	.byte	0x03, 0x5f
        /*0026*/ 	.short	0x0101


	//----- nvinfo : EIATTR_VRC_CTA_INIT_COUNT
	.align		4
        /*0028*/ 	.byte	0x02, 0x4a
	.zero		1
	.zero		1


	//----- nvinfo : EIATTR_EXIT_INSTR_OFFSETS
	.align		4
        /*002c*/ 	.byte	0x04, 0x1c
        /*002e*/ 	.short	(.L_33 - .L_32)


	//   ....[0]....
.L_32:
        /*0030*/ 	.word	0x00000130


	//----- nvinfo : EIATTR_CBANK_PARAM_SIZE
	.align		4
.L_33:
        /*0034*/ 	.byte	0x03, 0x19
        /*0036*/ 	.short	0x0008


	//----- nvinfo : EIATTR_PARAM_CBANK
	.align		4
        /*0038*/ 	.byte	0x04, 0x0a
        /*003a*/ 	.short	(.L_35 - .L_34)
	.align		4
.L_34:
        /*003c*/ 	.word	index@(.nv.constant0._Z8kernel_2Pi)
        /*0040*/ 	.short	0x0380
        /*0042*/ 	.short	0x0008


	//----- nvinfo : EIATTR_SW_WAR
	.align		4
.L_35:
        /*0044*/ 	.byte	0x04, 0x36
        /*0046*/ 	.short	(.L_37 - .L_36)
.L_36:
        /*0048*/ 	.word	0x00000008
.L_37:


//--------------------- .nv.info._Z8kernel_1Pi    --------------------------
	.section	.nv.info._Z8kernel_1Pi,"",@"SHT_CUDA_INFO"
	.sectionflags	@""
	.align	4


	//----- nvinfo : EIATTR_CUDA_API_VERSION
	.align		4
        /*0000*/ 	.byte	0x04, 0x37
        /*0002*/ 	.short	(.L_39 - .L_38)
.L_38:
        /*0004*/ 	.word	0x00000082


	//----- nvinfo : EIATTR_KPARAM_INFO
	.align		4
.L_39:
        /*0008*/ 	.byte	0x04, 0x17
        /*000a*/ 	.short	(.L_41 - .L_40)
.L_40:
        /*000c*/ 	.word	0x00000000
        /*0010*/ 	.short	0x0000
        /*0012*/ 	.short	0x0000
        /*0014*/ 	.byte	0x00, 0xf5, 0x21, 0x00


	//----- nvinfo : EIATTR_SPARSE_MMA_MASK
	.align		4
.L_41:
        /*0018*/ 	.byte	0x03, 0x50
        /*001a*/ 	.short	0x0000


	//----- nvinfo : EIATTR_MAXREG_COUNT
	.align		4
        /*001c*/ 	.byte	0x03, 0x1b
        /*001e*/ 	.short	0x00ff


	//----- nvinfo : EIATTR_NUM_BARRIERS
	.align		4
        /*0020*/ 	.byte	0x02, 0x4c
        /*0022*/ 	.byte	0x01
	.zero		1


	//----- nvinfo : EIATTR_MERCURY_ISA_VERSION
	.align		4
        /*0024*/ 	.byte	0x03, 0x5f
        /*0026*/ 	.short	0x0101


	//----- nvinfo : EIATTR_VRC_CTA_INIT_COUNT
	.align		4
        /*0028*/ 	.byte	0x02, 0x4a
	.zero		1
	.zero		1


	//----- nvinfo : EIATTR_EXIT_INSTR_OFFSETS
	.align		4
        /*002c*/ 	.byte	0x04, 0x1c
        /*002e*/ 	.short	(.L_43 - .L_42)


	//   ....[0]....
.L_42:
        /*0030*/ 	.word	0x00000130


	//----- nvinfo : EIATTR_CBANK_PARAM_SIZE
	.align		4
.L_43:
        /*0034*/ 	.byte	0x03, 0x19
        /*0036*/ 	.short	0x0008


	//----- nvinfo : EIATTR_PARAM_CBANK
	.align		4
        /*0038*/ 	.byte	0x04, 0x0a
        /*003a*/ 	.short	(.L_45 - .L_44)
	.align		4
.L_44:
        /*003c*/ 	.word	index@(.nv.constant0._Z8kernel_1Pi)
        /*0040*/ 	.short	0x0380
        /*0042*/ 	.short	0x0008


	//----- nvinfo : EIATTR_SW_WAR
	.align		4
.L_45:
        /*0044*/ 	.byte	0x04, 0x36
        /*0046*/ 	.short	(.L_47 - .L_46)
.L_46:
        /*0048*/ 	.word	0x00000008
.L_47:


//--------------------- .nv.callgraph             --------------------------
	.section	.nv.callgraph,"",@"SHT_CUDA_CALLGRAPH"
	.align	4
	.sectionentsize	8
	.align		4
        /*0000*/ 	.word	0x00000000
	.align		4
        /*0004*/ 	.word	0xffffffff
	.align		4
        /*0008*/ 	.word	0x00000000
	.align		4
        /*000c*/ 	.word	0xfffffffe
	.align		4
        /*0010*/ 	.word	0x00000000
	.align		4
        /*0014*/ 	.word	0xfffffffd
	.align		4
        /*0018*/ 	.word	0x00000000
	.align		4
        /*001c*/ 	.word	0xfffffffc


//--------------------- .text._Z8kernel_3Pi       --------------------------
	.section	.text._Z8kernel_3Pi,"ax",@progbits
	.align	128
        .global         _Z8kernel_3Pi
        .type           _Z8kernel_3Pi,@function
        .size           _Z8kernel_3Pi,(.L_x_3 - _Z8kernel_3Pi)
        .other          _Z8kernel_3Pi,@"STO_CUDA_ENTRY STV_DEFAULT"
_Z8kernel_3Pi:
.text._Z8kernel_3Pi:
[----:B------:R-:W-:Y:S01]  /*0000*/  LDC R1, c[0x0][0x37c] ;  /* 0x0000df00ff017b82 */ /* 0x000fe20000000800 */
[----:B------:R-:W0:Y:S07]  /*0010*/  S2R R2, SR_TID.Y ;  /* 0x0000000000027919 */ /* 0x000e2e0000002200 */
[----:B------:R-:W1:Y:S01]  /*0020*/  S2UR UR5, SR_CgaCtaId ;  /* 0x00000000000579c3 */ /* 0x000e620000008800 */
[----:B------:R-:W2:Y:S01]  /*0030*/  LDCU UR6, c[0x0][0x360] ;  /* 0x00006c00ff0677ac */ /* 0x000ea20008000800 */
[----:B------:R-:W2:Y:S01]  /*0040*/  S2R R3, SR_TID.X ;  /* 0x0000000000037919 */ /* 0x000ea20000002100 */
[----:B------:R-:W-:-:S02]  /*0050*/  UMOV UR4, 0x400 ;  /* 0x0000040000047882 */ /* 0x000fc40000000000 */
[----:B-1----:R-:W-:-:S06]  /*0060*/  ULEA UR4, UR5, UR4, 0x18 ;  /* 0x0000000405047291 */ /* 0x002fcc000f8ec0ff */
[C---:B0-----:R-:W-:Y:S01]  /*0070*/  LEA R0, R2.reuse, UR4, 0x7 ;  /* 0x0000000402007c11 */ /* 0x041fe2000f8e38ff */
[----:B--2---:R-:W-:-:S03]  /*0080*/  IMAD R5, R2, UR6, R3 ;  /* 0x0000000602057c24 */ /* 0x004fc6000f8e0203 */
[----:B------:R-:W-:Y:S01]  /*0090*/  LEA R0, R3, R0, 0x2 ;  /* 0x0000000003007211 */ /* 0x000fe200078e10ff */
[----:B------:R-:W0:Y:S01]  /*00a0*/  LDCU.64 UR4, c[0x0][0x358] ;  /* 0x00006b00ff0477ac */ /* 0x000e220008000a00 */
[----:B------:R-:W1:Y:S03]  /*00b0*/  LDC.64 R2, c[0x0][0x380] ;  /* 0x0000e000ff027b82 */ /* 0x000e660000000a00 */
[----:B------:R-:W-:Y:S05]  /*00c0*/  STS [R0], R5 ;  /* 0x0000000500007388 */ /* 0x000fea0000000800 */
[----:B------:R-:W-:Y:S01]  /*00d0*/  BAR.SYNC.DEFER_BLOCKING 0x0 ;  /* 0x0000000000007b1d */ /* 0x000fe20000010000 */
[----:B-1----:R-:W-:-:S05]  /*00e0*/  IMAD.WIDE.U32 R2, R5, 0x4, R2 ;  /* 0x0000000405027825 */ /* 0x002fca00078e0002 */
[----:B------:R-:W0:Y:S04]  /*00f0*/  LDS R7, [R0] ;  /* 0x0000000000077984 */ /* 0x000e280000000800 */
[----:B0-----:R-:W-:Y:S01]  /*0100*/  STG.E desc[UR4][R2.64], R7 ;  /* 0x0000000702007986 */ /* 0x001fe2000c101904 */
[----:B------:R-:W-:Y:S05]  /*0110*/  EXIT ;  /* 0x000000000000794d */ /* 0x000fea0003800000 */
.L_x_0:
[----:B------:R-:W-:-:S00]  /*0120*/  BRA `(.L_x_0) ;  /* 0xfffffffc00fc7947 */ /* 0x000fc0000383ffff */
[----:B------:R-:W-:-:S00]  /*0130*/  NOP ;  /* 0x0000000000007918 */ /* 0x000fc00000000000 */
        /* <DEDUP_REMOVED lines=12> */
.L_x_3:


//--------------------- .text._Z8kernel_2Pi       --------------------------
	.section	.text._Z8kernel_2Pi,"ax",@progbits
	.align	128
        .global         _Z8kernel_2Pi
        .type           _Z8kernel_2Pi,@function
        .size           _Z8kernel_2Pi,(.L_x_4 - _Z8kernel_2Pi)
        .other          _Z8kernel_2Pi,@"STO_CUDA_ENTRY STV_DEFAULT"
_Z8kernel_2Pi:
.text._Z8kernel_2Pi:
[----:B------:R-:W-:Y:S01]  /*0000*/  LDC R1, c[0x0][0x37c] ;  /* 0x0000df00ff017b82 */ /* 0x000fe20000000800 */
[----:B------:R-:W0:Y:S07]  /*0010*/  S2R R3, SR_TID.X ;  /* 0x0000000000037919 */ /* 0x000e2e0000002100 */
[----:B------:R-:W1:Y:S01]  /*0020*/  S2UR UR5, SR_CgaCtaId ;  /* 0x00000000000579c3 */ /* 0x000e620000008800 */
[----:B------:R-:W2:Y:S01]  /*0030*/  LDCU UR6, c[0x0][0x360] ;  /* 0x00006c00ff0677ac */ /* 0x000ea20008000800 */
[----:B------:R-:W2:Y:S01]  /*0040*/  S2R R4, SR_TID.Y ;  /* 0x0000000000047919 */ /* 0x000ea20000002200 */
[----:B------:R-:W-:-:S02]  /*0050*/  UMOV UR4, 0x400 ;  /* 0x0000040000047882 */ /* 0x000fc40000000000 */
[----:B-1----:R-:W-:-:S06]  /*0060*/  ULEA UR4, UR5, UR4, 0x18 ;  /* 0x0000000405047291 */ /* 0x002fcc000f8ec0ff */
[----:B0-----:R-:W-:Y:S01]  /*0070*/  LEA R0, R3, UR4, 0x7 ;  /* 0x0000000403007c11 */ /* 0x001fe2000f8e38ff */
[----:B--2---:R-:W-:-:S03]  /*0080*/  IMAD R5, R4, UR6, R3 ;  /* 0x0000000604057c24 */ /* 0x004fc6000f8e0203 */
[C---:B------:R-:W-:Y:S02]  /*0090*/  LEA R0, R4.reuse, R0, 0x2 ;  /* 0x0000000004007211 */ /* 0x040fe400078e10ff */
[----:B------:R-:W-:Y:S01]  /*00a0*/  LEA R2, R4, UR4, 0x7 ;  /* 0x0000000404027c11 */ /* 0x000fe2000f8e38ff */
[----:B------:R-:W0:Y:S02]  /*00b0*/  LDCU.64 UR4, c[0x0][0x358] ;  /* 0x00006b00ff0477ac */ /* 0x000e240008000a00 */
[----:B------:R-:W-:Y:S01]  /*00c0*/  STS [R0], R5 ;  /* 0x0000000500007388 */ /* 0x000fe20000000800 */
[----:B------:R-:W-:Y:S02]  /*00d0*/  LEA R4, R3, R2, 0x2 ;  /* 0x0000000203047211 */ /* 0x000fe400078e10ff */
[----:B------:R-:W1:Y:S08]  /*00e0*/  LDC.64 R2, c[0x0][0x380] ;  /* 0x0000e000ff027b82 */ /* 0x000e700000000a00 */
[----:B------:R-:W-:Y:S01]  /*00f0*/  BAR.SYNC.DEFER_BLOCKING 0x0 ;  /* 0x0000000000007b1d */ /* 0x000fe20000010000 */
[----:B-1----:R-:W-:-:S05]  /*0100*/  IMAD.WIDE.U32 R2, R5, 0x4, R2 ;  /* 0x0000000405027825 */ /* 0x002fca00078e0002 */
[----:B------:R-:W0:Y:S04]  /*0110*/  LDS R7, [R4] ;  /* 0x0000000004077984 */ /* 0x000e280000000800 */
[----:B0-----:R-:W-:Y:S01]  /*0120*/  STG.E desc[UR4][R2.64], R7 ;  /* 0x0000000702007986 */ /* 0x001fe2000c101904 */
[----:B------:R-:W-:Y:S05]  /*0130*/  EXIT ;  /* 0x000000000000794d */ /* 0x000fea0003800000 */
.L_x_1:
        /* <DEDUP_REMOVED lines=12> */
.L_x_4:


//--------------------- .text._Z8kernel_1Pi       --------------------------
	.section	.text._Z8kernel_1Pi,"ax",@progbits
	.align	128
        .global         _Z8kernel_1Pi
        .type           _Z8kernel_1Pi,@function
        .size           _Z8kernel_1Pi,(.L_x_5 - _Z8kernel_1Pi)
        .other          _Z8kernel_1Pi,@"STO_CUDA_ENTRY STV_DEFAULT"
_Z8kernel_1Pi:
.text._Z8kernel_1Pi:
        /* <DEDUP_REMOVED lines=20> */
.L_x_2:
        /* <DEDUP_REMOVED lines=12> */
.L_x_5:


//--------------------- .nv.shared._Z8kernel_3Pi  --------------------------
	.section	.nv.shared._Z8kernel_3Pi,"aw",@nobits
	.sectionflags	@""
	.align	4
.nv.shared._Z8kernel_3Pi:
	.zero		5120


//--------------------- .nv.shared.reserved.0     --------------------------
	.section	.nv.shared.reserved.0,"aw",@nobits
	.weak		__nv_reservedSMEM_offset_0_alias
	.size		__nv_reservedSMEM_offset_0_alias, 0, 64
	.other		__nv_reservedSMEM_offset_0_alias,@"STO_CUDA_RESERVED_SHARED STV_DEFAULT"
__nv_reservedSMEM_offset_0_alias:
	.zero		0
	.zero		64


//--------------------- .nv.shared._Z8kernel_2Pi  --------------------------
	.section	.nv.shared._Z8kernel_2Pi,"aw",@nobits
	.sectionflags	@""
	.align	4
.nv.shared._Z8kernel_2Pi:
	.zero		5120


//--------------------- .nv.shared._Z8kernel_1Pi  --------------------------
	.section	.nv.shared._Z8kernel_1Pi,"aw",@nobits
	.sectionflags	@""
	.align	4
.nv.shared._Z8kernel_1Pi:
	.zero		5120


//--------------------- .nv.constant0._Z8kernel_3Pi --------------------------
	.section	.nv.constant0._Z8kernel_3Pi,"a",@progbits
	.sectionflags	@""
	.align	4
.nv.constant0._Z8kernel_3Pi:
	.zero		904


//--------------------- .nv.constant0._Z8kernel_2Pi --------------------------
	.section	.nv.constant0._Z8kernel_2Pi,"a",@progbits
	.sectionflags	@""
	.align	4
.nv.constant0._Z8kernel_2Pi:
	.zero		904


//--------------------- .nv.constant0._Z8kernel_1Pi --------------------------
	.section	.nv.constant0._Z8kernel_1Pi,"a",@progbits
	.sectionflags	@""
	.align	4
.nv.constant0._Z8kernel_1Pi:
	.zero		904


//--------------------- SYMBOLS --------------------------

	.type		.nv.reservedSmem.offset0,@object
	.size		.nv.reservedSmem.offset0,0x4
	.type		.nv.reservedSmem.cap,@object
	.size		.nv.reservedSmem.cap,0x4
